//
// Generated by NVIDIA NVVM Compiler
//
// Compiler Build ID: CL-36424714
// Cuda compilation tools, release 13.0, V13.0.88
// Based on NVVM 20.0.0
//

.version 9.0
.target sm_100
.address_size 64

	// .globl	_Z7spmvCSRPiS_S_S_S_i

.visible .entry _Z7spmvCSRPiS_S_S_S_i(
	.param .u64 .ptr .align 1 _Z7spmvCSRPiS_S_S_S_i_param_0,
	.param .u64 .ptr .align 1 _Z7spmvCSRPiS_S_S_S_i_param_1,
	.param .u64 .ptr .align 1 _Z7spmvCSRPiS_S_S_S_i_param_2,
	.param .u64 .ptr .align 1 _Z7spmvCSRPiS_S_S_S_i_param_3,
	.param .u64 .ptr .align 1 _Z7spmvCSRPiS_S_S_S_i_param_4,
	.param .u32 _Z7spmvCSRPiS_S_S_S_i_param_5
)
{
	.reg .pred 	%p<11>;
	.reg .b32 	%r<176>;
	.reg .b64 	%rd<87>;

	ld.param.u64 	%rd8, [_Z7spmvCSRPiS_S_S_S_i_param_0];
	ld.param.u64 	%rd9, [_Z7spmvCSRPiS_S_S_S_i_param_1];
	ld.param.u64 	%rd6, [_Z7spmvCSRPiS_S_S_S_i_param_2];
	ld.param.u64 	%rd10, [_Z7spmvCSRPiS_S_S_S_i_param_3];
	ld.param.u64 	%rd7, [_Z7spmvCSRPiS_S_S_S_i_param_4];
	ld.param.u32 	%r36, [_Z7spmvCSRPiS_S_S_S_i_param_5];
	cvta.to.global.u64 	%rd1, %rd10;
	cvta.to.global.u64 	%rd2, %rd9;
	cvta.to.global.u64 	%rd3, %rd8;
	mov.u32 	%r37, %ctaid.x;
	mov.u32 	%r38, %ntid.x;
	mov.u32 	%r39, %tid.x;
	mad.lo.s32 	%r1, %r37, %r38, %r39;
	setp.ge.s32 	%p1, %r1, %r36;
	@%p1 bra 	$L__BB0_15;
	cvta.to.global.u64 	%rd11, %rd6;
	mul.wide.s32 	%rd12, %r1, 4;
	add.s64 	%rd13, %rd11, %rd12;
	ld.global.u32 	%r164, [%rd13];
	ld.global.u32 	%r3, [%rd13+4];
	setp.ge.s32 	%p2, %r164, %r3;
	mov.b32 	%r175, 0;
	@%p2 bra 	$L__BB0_14;
	sub.s32 	%r4, %r3, %r164;
	and.b32  	%r5, %r4, 15;
	sub.s32 	%r43, %r164, %r3;
	setp.gt.u32 	%p3, %r43, -16;
	mov.b32 	%r175, 0;
	@%p3 bra 	$L__BB0_5;
	and.b32  	%r45, %r4, -16;
	neg.s32 	%r160, %r45;
	add.s64 	%rd4, %rd3, 32;
	add.s64 	%rd5, %rd2, 32;
	mov.b32 	%r175, 0;
$L__BB0_4:
	.pragma "nounroll";
	mul.wide.s32 	%rd14, %r164, 4;
	add.s64 	%rd15, %rd4, %rd14;
	add.s64 	%rd16, %rd5, %rd14;
	ld.global.u32 	%r46, [%rd15+-32];
	ld.global.u32 	%r47, [%rd16+-32];
	mul.wide.s32 	%rd17, %r47, 4;
	add.s64 	%rd18, %rd1, %rd17;
	ld.global.u32 	%r48, [%rd18];
	mad.lo.s32 	%r49, %r48, %r46, %r175;
	ld.global.u32 	%r50, [%rd15+-28];
	ld.global.u32 	%r51, [%rd16+-28];
	mul.wide.s32 	%rd19, %r51, 4;
	add.s64 	%rd20, %rd1, %rd19;
	ld.global.u32 	%r52, [%rd20];
	mad.lo.s32 	%r53, %r52, %r50, %r49;
	ld.global.u32 	%r54, [%rd15+-24];
	ld.global.u32 	%r55, [%rd16+-24];
	mul.wide.s32 	%rd21, %r55, 4;
	add.s64 	%rd22, %rd1, %rd21;
	ld.global.u32 	%r56, [%rd22];
	mad.lo.s32 	%r57, %r56, %r54, %r53;
	ld.global.u32 	%r58, [%rd15+-20];
	ld.global.u32 	%r59, [%rd16+-20];
	mul.wide.s32 	%rd23, %r59, 4;
	add.s64 	%rd24, %rd1, %rd23;
	ld.global.u32 	%r60, [%rd24];
	mad.lo.s32 	%r61, %r60, %r58, %r57;
	ld.global.u32 	%r62, [%rd15+-16];
	ld.global.u32 	%r63, [%rd16+-16];
	mul.wide.s32 	%rd25, %r63, 4;
	add.s64 	%rd26, %rd1, %rd25;
	ld.global.u32 	%r64, [%rd26];
	mad.lo.s32 	%r65, %r64, %r62, %r61;
	ld.global.u32 	%r66, [%rd15+-12];
	ld.global.u32 	%r67, [%rd16+-12];
	mul.wide.s32 	%rd27, %r67, 4;
	add.s64 	%rd28, %rd1, %rd27;
	ld.global.u32 	%r68, [%rd28];
	mad.lo.s32 	%r69, %r68, %r66, %r65;
	ld.global.u32 	%r70, [%rd15+-8];
	ld.global.u32 	%r71, [%rd16+-8];
	mul.wide.s32 	%rd29, %r71, 4;
	add.s64 	%rd30, %rd1, %rd29;
	ld.global.u32 	%r72, [%rd30];
	mad.lo.s32 	%r73, %r72, %r70, %r69;
	ld.global.u32 	%r74, [%rd15+-4];
	ld.global.u32 	%r75, [%rd16+-4];
	mul.wide.s32 	%rd31, %r75, 4;
	add.s64 	%rd32, %rd1, %rd31;
	ld.global.u32 	%r76, [%rd32];
	mad.lo.s32 	%r77, %r76, %r74, %r73;
	ld.global.u32 	%r78, [%rd15];
	ld.global.u32 	%r79, [%rd16];
	mul.wide.s32 	%rd33, %r79, 4;
	add.s64 	%rd34, %rd1, %rd33;
	ld.global.u32 	%r80, [%rd34];
	mad.lo.s32 	%r81, %r80, %r78, %r77;
	ld.global.u32 	%r82, [%rd15+4];
	ld.global.u32 	%r83, [%rd16+4];
	mul.wide.s32 	%rd35, %r83, 4;
	add.s64 	%rd36, %rd1, %rd35;
	ld.global.u32 	%r84, [%rd36];
	mad.lo.s32 	%r85, %r84, %r82, %r81;
	ld.global.u32 	%r86, [%rd15+8];
	ld.global.u32 	%r87, [%rd16+8];
	mul.wide.s32 	%rd37, %r87, 4;
	add.s64 	%rd38, %rd1, %rd37;
	ld.global.u32 	%r88, [%rd38];
	mad.lo.s32 	%r89, %r88, %r86, %r85;
	ld.global.u32 	%r90, [%rd15+12];
	ld.global.u32 	%r91, [%rd16+12];
	mul.wide.s32 	%rd39, %r91, 4;
	add.s64 	%rd40, %rd1, %rd39;
	ld.global.u32 	%r92, [%rd40];
	mad.lo.s32 	%r93, %r92, %r90, %r89;
	ld.global.u32 	%r94, [%rd15+16];
	ld.global.u32 	%r95, [%rd16+16];
	mul.wide.s32 	%rd41, %r95, 4;
	add.s64 	%rd42, %rd1, %rd41;
	ld.global.u32 	%r96, [%rd42];
	mad.lo.s32 	%r97, %r96, %r94, %r93;
	ld.global.u32 	%r98, [%rd15+20];
	ld.global.u32 	%r99, [%rd16+20];
	mul.wide.s32 	%rd43, %r99, 4;
	add.s64 	%rd44, %rd1, %rd43;
	ld.global.u32 	%r100, [%rd44];
	mad.lo.s32 	%r101, %r100, %r98, %r97;
	ld.global.u32 	%r102, [%rd15+24];
	ld.global.u32 	%r103, [%rd16+24];
	mul.wide.s32 	%rd45, %r103, 4;
	add.s64 	%rd46, %rd1, %rd45;
	ld.global.u32 	%r104, [%rd46];
	mad.lo.s32 	%r105, %r104, %r102, %r101;
	ld.global.u32 	%r106, [%rd15+28];
	ld.global.u32 	%r107, [%rd16+28];
	mul.wide.s32 	%rd47, %r107, 4;
	add.s64 	%rd48, %rd1, %rd47;
	ld.global.u32 	%r108, [%rd48];
	mad.lo.s32 	%r175, %r108, %r106, %r105;
	add.s32 	%r164, %r164, 16;
	add.s32 	%r160, %r160, 16;
	setp.ne.s32 	%p4, %r160, 0;
	@%p4 bra 	$L__BB0_4;
$L__BB0_5:
	setp.eq.s32 	%p5, %r5, 0;
	@%p5 bra 	$L__BB0_14;
	and.b32  	%r16, %r4, 7;
	setp.lt.u32 	%p6, %r5, 8;
	@%p6 bra 	$L__BB0_8;
	mul.wide.s32 	%rd49, %r164, 4;
	add.s64 	%rd50, %rd3, %rd49;
	ld.global.u32 	%r110, [%rd50];
	add.s64 	%rd51, %rd2, %rd49;
	ld.global.u32 	%r111, [%rd51];
	mul.wide.s32 	%rd52, %r111, 4;
	add.s64 	%rd53, %rd1, %rd52;
	ld.global.u32 	%r112, [%rd53];
	mad.lo.s32 	%r113, %r112, %r110, %r175;
	ld.global.u32 	%r114, [%rd50+4];
	ld.global.u32 	%r115, [%rd51+4];
	mul.wide.s32 	%rd54, %r115, 4;
	add.s64 	%rd55, %rd1, %rd54;
	ld.global.u32 	%r116, [%rd55];
	mad.lo.s32 	%r117, %r116, %r114, %r113;
	ld.global.u32 	%r118, [%rd50+8];
	ld.global.u32 	%r119, [%rd51+8];
	mul.wide.s32 	%rd56, %r119, 4;
	add.s64 	%rd57, %rd1, %rd56;
	ld.global.u32 	%r120, [%rd57];
	mad.lo.s32 	%r121, %r120, %r118, %r117;
	ld.global.u32 	%r122, [%rd50+12];
	ld.global.u32 	%r123, [%rd51+12];
	mul.wide.s32 	%rd58, %r123, 4;
	add.s64 	%rd59, %rd1, %rd58;
	ld.global.u32 	%r124, [%rd59];
	mad.lo.s32 	%r125, %r124, %r122, %r121;
	ld.global.u32 	%r126, [%rd50+16];
	ld.global.u32 	%r127, [%rd51+16];
	mul.wide.s32 	%rd60, %r127, 4;
	add.s64 	%rd61, %rd1, %rd60;
	ld.global.u32 	%r128, [%rd61];
	mad.lo.s32 	%r129, %r128, %r126, %r125;
	ld.global.u32 	%r130, [%rd50+20];
	ld.global.u32 	%r131, [%rd51+20];
	mul.wide.s32 	%rd62, %r131, 4;
	add.s64 	%rd63, %rd1, %rd62;
	ld.global.u32 	%r132, [%rd63];
	mad.lo.s32 	%r133, %r132, %r130, %r129;
	ld.global.u32 	%r134, [%rd50+24];
	ld.global.u32 	%r135, [%rd51+24];
	mul.wide.s32 	%rd64, %r135, 4;
	add.s64 	%rd65, %rd1, %rd64;
	ld.global.u32 	%r136, [%rd65];
	mad.lo.s32 	%r137, %r136, %r134, %r133;
	ld.global.u32 	%r138, [%rd50+28];
	ld.global.u32 	%r139, [%rd51+28];
	mul.wide.s32 	%rd66, %r139, 4;
	add.s64 	%rd67, %rd1, %rd66;
	ld.global.u32 	%r140, [%rd67];
	mad.lo.s32 	%r175, %r140, %r138, %r137;
	add.s32 	%r164, %r164, 8;
$L__BB0_8:
	setp.eq.s32 	%p7, %r16, 0;
	@%p7 bra 	$L__BB0_14;
	and.b32  	%r22, %r4, 3;
	setp.lt.u32 	%p8, %r16, 4;
	@%p8 bra 	$L__BB0_11;
	mul.wide.s32 	%rd68, %r164, 4;
	add.s64 	%rd69, %rd3, %rd68;
	ld.global.u32 	%r142, [%rd69];
	add.s64 	%rd70, %rd2, %rd68;
	ld.global.u32 	%r143, [%rd70];
	mul.wide.s32 	%rd71, %r143, 4;
	add.s64 	%rd72, %rd1, %rd71;
	ld.global.u32 	%r144, [%rd72];
	mad.lo.s32 	%r145, %r144, %r142, %r175;
	ld.global.u32 	%r146, [%rd69+4];
	ld.global.u32 	%r147, [%rd70+4];
	mul.wide.s32 	%rd73, %r147, 4;
	add.s64 	%rd74, %rd1, %rd73;
	ld.global.u32 	%r148, [%rd74];
	mad.lo.s32 	%r149, %r148, %r146, %r145;
	ld.global.u32 	%r150, [%rd69+8];
	ld.global.u32 	%r151, [%rd70+8];
	mul.wide.s32 	%rd75, %r151, 4;
	add.s64 	%rd76, %rd1, %rd75;
	ld.global.u32 	%r152, [%rd76];
	mad.lo.s32 	%r153, %r152, %r150, %r149;
	ld.global.u32 	%r154, [%rd69+12];
	ld.global.u32 	%r155, [%rd70+12];
	mul.wide.s32 	%rd77, %r155, 4;
	add.s64 	%rd78, %rd1, %rd77;
	ld.global.u32 	%r156, [%rd78];
	mad.lo.s32 	%r175, %r156, %r154, %r153;
	add.s32 	%r164, %r164, 4;
$L__BB0_11:
	setp.eq.s32 	%p9, %r22, 0;
	@%p9 bra 	$L__BB0_14;
	neg.s32 	%r172, %r22;
$L__BB0_13:
	.pragma "nounroll";
	mul.wide.s32 	%rd79, %r164, 4;
	add.s64 	%rd80, %rd2, %rd79;
	add.s64 	%rd81, %rd3, %rd79;
	ld.global.u32 	%r157, [%rd81];
	ld.global.u32 	%r158, [%rd80];
	mul.wide.s32 	%rd82, %r158, 4;
	add.s64 	%rd83, %rd1, %rd82;
	ld.global.u32 	%r159, [%rd83];
	mad.lo.s32 	%r175, %r159, %r157, %r175;
	add.s32 	%r164, %r164, 1;
	add.s32 	%r172, %r172, 1;
	setp.ne.s32 	%p10, %r172, 0;
	@%p10 bra 	$L__BB0_13;
$L__BB0_14:
	cvta.to.global.u64 	%rd84, %rd7;
	add.s64 	%rd86, %rd84, %rd12;
	st.global.u32 	[%rd86], %r175;
$L__BB0_15:
	ret;

}


// ===== COMPILED SASS (sm_100) =====

	.target	sm_100

	.elftype	@"ET_EXEC"


//--------------------- .note.nv.tkinfo           --------------------------
	.section	.note.nv.tkinfo,"",@"SHT_NOTE"
	.sectionflags	@"SHF_NOTE_NV_TKINFO"
	.tkinfo
        /*0018*/ 	.word	0x00000002
        /*0030*/ 	.string	""
        /*0030*/ 	.string	"ptxas"
        /*0030*/ 	.string	"Cuda compilation tools, release 13.0, V13.0.88"
        /*0030*/ 	.string	"Build cuda_13.0.r13.0/compiler.36424714_0"
        /*0030*/ 	.string	"-arch sm_100 -m 64 "



//--------------------- .note.nv.cuinfo           --------------------------
	.section	.note.nv.cuinfo,"",@"SHT_NOTE"
	.sectionflags	@"SHF_NOTE_NV_CUINFO"
        /*0018*/ 	.short	0x0002
        /*001a*/ 	.short	0x0064
        /*001c*/ 	.short	0x0082
	.zero		2


//--------------------- .nv.info                  --------------------------
	.section	.nv.info,"",@"SHT_CUDA_INFO"
	.align	4


	//----- nvinfo : EIATTR_REGCOUNT
	.align		4
        /*0000*/ 	.byte	0x04, 0x2f
        /*0002*/ 	.short	(.L_1 - .L_0)
	.align		4
.L_0:
        /*0004*/ 	.word	index@(_Z7spmvCSRPiS_S_S_S_i)
        /*0008*/ 	.word	0x00000020


	//----- nvinfo : EIATTR_FRAME_SIZE
	.align		4
.L_1:
        /*000c*/ 	.byte	0x04, 0x11
        /*000e*/ 	.short	(.L_3 - .L_2)
	.align		4
.L_2:
        /*0010*/ 	.word	index@(_Z7spmvCSRPiS_S_S_S_i)
        /*0014*/ 	.word	0x00000000


	//----- nvinfo : EIATTR_MIN_STACK_SIZE
	.align		4
.L_3:
        /*0018*/ 	.byte	0x04, 0x12
        /*001a*/ 	.short	(.L_5 - .L_4)
	.align		4
.L_4:
        /*001c*/ 	.word	index@(_Z7spmvCSRPiS_S_S_S_i)
        /*0020*/ 	.word	0x00000000
.L_5:


//--------------------- .nv.compat                --------------------------
	.section	.nv.compat,"",@"SHT_CUDA_COMPAT_INFO"
	.align	4
        /*0000*/ 	.byte	0x02, 0x09, 0x00, 0x00, 0x02, 0x02, 0x01, 0x00, 0x02, 0x05, 0x05, 0x00, 0x03, 0x07, 0x01, 0x01
        /*0010*/ 	.byte	0x02, 0x03, 0x00, 0x00, 0x02, 0x06, 0x01, 0x00, 0x04, 0x0b, 0x08, 0x00, 0x09, 0x00, 0x00, 0x00
        /*0020*/ 	.byte	0x00, 0x00, 0x00, 0x00


//--------------------- .nv.info._Z7spmvCSRPiS_S_S_S_i --------------------------
	.section	.nv.info._Z7spmvCSRPiS_S_S_S_i,"",@"SHT_CUDA_INFO"
	.sectionflags	@""
	.align	4


	//----- nvinfo : EIATTR_CUDA_API_VERSION
	.align		4
        /*0000*/ 	.byte	0x04, 0x37
        /*0002*/ 	.short	(.L_7 - .L_6)
.L_6:
        /*0004*/ 	.word	0x00000082


	//----- nvinfo : EIATTR_KPARAM_INFO
	.align		4
.L_7:
        /*0008*/ 	.byte	0x04, 0x17
        /*000a*/ 	.short	(.L_9 - .L_8)
.L_8:
        /*000c*/ 	.word	0x00000000
        /*0010*/ 	.short	0x0005
        /*0012*/ 	.short	0x0028
        /*0014*/ 	.byte	0x00, 0xf0, 0x11, 0x00


	//----- nvinfo : EIATTR_KPARAM_INFO
	.align		4
.L_9:
        /*0018*/ 	.byte	0x04, 0x17
        /*001a*/ 	.short	(.L_11 - .L_10)
.L_10:
        /*001c*/ 	.word	0x00000000
        /*0020*/ 	.short	0x0004
        /*0022*/ 	.short	0x0020
        /*0024*/ 	.byte	0x00, 0xf5, 0x21, 0x00


	//----- nvinfo : EIATTR_KPARAM_INFO
	.align		4
.L_11:
        /*0028*/ 	.byte	0x04, 0x17
        /*002a*/ 	.short	(.L_13 - .L_12)
.L_12:
        /*002c*/ 	.word	0x00000000
        /*0030*/ 	.short	0x0003
        /*0032*/ 	.short	0x0018
        /*0034*/ 	.byte	0x00, 0xf5, 0x21, 0x00


	//----- nvinfo : EIATTR_KPARAM_INFO
	.align		4
.L_13:
        /*0038*/ 	.byte	0x04, 0x17
        /*003a*/ 	.short	(.L_15 - .L_14)
.L_14:
        /*003c*/ 	.word	0x00000000
        /*0040*/ 	.short	0x0002
        /*0042*/ 	.short	0x0010
        /*0044*/ 	.byte	0x00, 0xf5, 0x21, 0x00


	//----- nvinfo : EIATTR_KPARAM_INFO
	.align		4
.L_15:
        /*0048*/ 	.byte	0x04, 0x17
        /*004a*/ 	.short	(.L_17 - .L_16)
.L_16:
        /*004c*/ 	.word	0x00000000
        /*0050*/ 	.short	0x0001
        /*0052*/ 	.short	0x0008
        /*0054*/ 	.byte	0x00, 0xf5, 0x21, 0x00


	//----- nvinfo : EIATTR_KPARAM_INFO
	.align		4
.L_17:
        /*0058*/ 	.byte	0x04, 0x17
        /*005a*/ 	.short	(.L_19 - .L_18)
.L_18:
        /*005c*/ 	.word	0x00000000
        /*0060*/ 	.short	0x0000
        /*0062*/ 	.short	0x0000
        /*0064*/ 	.byte	0x00, 0xf5, 0x21, 0x00


	//----- nvinfo : EIATTR_SPARSE_MMA_MASK
	.align		4
.L_19:
        /*0068*/ 	.byte	0x03, 0x50
        /*006a*/ 	.short	0x0000


	//----- nvinfo : EIATTR_MAXREG_COUNT
	.align		4
        /*006c*/ 	.byte	0x03, 0x1b
        /*006e*/ 	.short	0x00ff


	//----- nvinfo : EIATTR_MERCURY_ISA_VERSION
	.align		4
        /*0070*/ 	.byte	0x03, 0x5f
        /*0072*/ 	.short	0x0101


	//----- nvinfo : EIATTR_VRC_CTA_INIT_COUNT
	.align		4
        /*0074*/ 	.byte	0x02, 0x4a
	.zero		1
	.zero		1


	//----- nvinfo : EIATTR_EXIT_INSTR_OFFSETS
	.align		4
        /*0078*/ 	.byte	0x04, 0x1c
        /*007a*/ 	.short	(.L_21 - .L_20)


	//   ....[0]....
.L_20:
        /*007c*/ 	.word	0x00000070


	//   ....[1]....
        /*0080*/ 	.word	0x00000e50


	//----- nvinfo : EIATTR_CRS_STACK_SIZE
	.align		4
.L_21:
        /*0084*/ 	.byte	0x04, 0x1e
        /*0086*/ 	.short	(.L_23 - .L_22)
.L_22:
        /*0088*/ 	.word	0x00000000


	//----- nvinfo : EIATTR_CBANK_PARAM_SIZE
	.align		4
.L_23:
        /*008c*/ 	.byte	0x03, 0x19
        /*008e*/ 	.short	0x002c


	//----- nvinfo : EIATTR_PARAM_CBANK
	.align		4
        /*0090*/ 	.byte	0x04, 0x0a
        /*0092*/ 	.short	(.L_25 - .L_24)
	.align		4
.L_24:
        /*0094*/ 	.word	index@(.nv.constant0._Z7spmvCSRPiS_S_S_S_i)
        /*0098*/ 	.short	0x0380
        /*009a*/ 	.short	0x002c


	//----- nvinfo : EIATTR_SW_WAR
	.align		4
.L_25:
        /*009c*/ 	.byte	0x04, 0x36
        /*009e*/ 	.short	(.L_27 - .L_26)
.L_26:
        /*00a0*/ 	.word	0x00000008
.L_27:


//--------------------- .nv.callgraph             --------------------------
	.section	.nv.callgraph,"",@"SHT_CUDA_CALLGRAPH"
	.align	4
	.sectionentsize	8
	.align		4
        /*0000*/ 	.word	0x00000000
	.align		4
        /*0004*/ 	.word	0xffffffff
	.align		4
        /*0008*/ 	.word	0x00000000
	.align		4
        /*000c*/ 	.word	0xfffffffe
	.align		4
        /*0010*/ 	.word	0x00000000
	.align		4
        /*0014*/ 	.word	0xfffffffd
	.align		4
        /*0018*/ 	.word	0x00000000
	.align		4
        /*001c*/ 	.word	0xfffffffc


//--------------------- .text._Z7spmvCSRPiS_S_S_S_i --------------------------
	.section	.text._Z7spmvCSRPiS_S_S_S_i,"ax",@progbits
	.align	128
        .global         _Z7spmvCSRPiS_S_S_S_i
        .type           _Z7spmvCSRPiS_S_S_S_i,@function
        .size           _Z7spmvCSRPiS_S_S_S_i,(.L_x_11 - _Z7spmvCSRPiS_S_S_S_i)
        .other          _Z7spmvCSRPiS_S_S_S_i,@"STO_CUDA_ENTRY STV_DEFAULT"
_Z7spmvCSRPiS_S_S_S_i:
.text._Z7spmvCSRPiS_S_S_S_i:
[----:B------:R-:W-:Y:S01]  /*0000*/  LDC R1, c[0x0][0x37c] ;  /* 0x0000df00ff017b82 */ /* 0x000fe20000000800 */
[----:B------:R-:W0:Y:S07]  /*0010*/  S2R R3, SR_TID.X ;  /* 0x0000000000037919 */ /* 0x000e2e0000002100 */
[----:B------:R-:W0:Y:S01]  /*0020*/  S2UR UR4, SR_CTAID.X ;  /* 0x00000000000479c3 */ /* 0x000e220000002500 */
[----:B------:R-:W1:Y:S07]  /*0030*/  LDCU UR5, c[0x0][0x3a8] ;  /* 0x00007500ff0577ac */ /* 0x000e6e0008000800 */
[----:B------:R-:W0:Y:S02]  /*0040*/  LDC R0, c[0x0][0x360] ;  /* 0x0000d800ff007b82 */ /* 0x000e240000000800 */
[----:B0-----:R-:W-:-:S05]  /*0050*/  IMAD R0, R0, UR4, R3 ;  /* 0x0000000400007c24 */ /* 0x001fca000f8e0203 */
[----:B-1----:R-:W-:-:S13]  /*0060*/  ISETP.GE.AND P0, PT, R0, UR5, PT ;  /* 0x0000000500007c0c */ /* 0x002fda000bf06270 */
[----:B------:R-:W-:Y:S05]  /*0070*/  @P0 EXIT ;  /* 0x000000000000094d */ /* 0x000fea0003800000 */
[----:B------:R-:W0:Y:S01]  /*0080*/  LDC.64 R2, c[0x0][0x390] ;  /* 0x0000e400ff027b82 */ /* 0x000e220000000a00 */
[----:B------:R-:W1:Y:S01]  /*0090*/  LDCU.64 UR4, c[0x0][0x358] ;  /* 0x00006b00ff0477ac */ /* 0x000e620008000a00 */
[----:B0-----:R-:W-:-:S05]  /*00a0*/  IMAD.WIDE R2, R0, 0x4, R2 ;  /* 0x0000000400027825 */ /* 0x001fca00078e0202 */
[----:B-1----:R-:W2:Y:S04]  /*00b0*/  LDG.E R4, desc[UR4][R2.64] ;  /* 0x0000000402047981 */ /* 0x002ea8000c1e1900 */
[----:B------:R-:W2:Y:S01]  /*00c0*/  LDG.E R6, desc[UR4][R2.64+0x4] ;  /* 0x0000040402067981 */ /* 0x000ea2000c1e1900 */
[----:B------:R-:W-:Y:S01]  /*00d0*/  BSSY.RECONVERGENT B0, `(.L_x_0) ;  /* 0x00000d4000007945 */ /* 0x000fe20003800200 */
[----:B------:R-:W-:Y:S01]  /*00e0*/  HFMA2 R22, -RZ, RZ, 0, 0 ;  /* 0x00000000ff167431 */ /* 0x000fe200000001ff */
[----:B--2---:R-:W-:-:S13]  /*00f0*/  ISETP.GE.AND P0, PT, R4, R6, PT ;  /* 0x000000060400720c */ /* 0x004fda0003f06270 */
[----:B------:R-:W-:Y:S05]  /*0100*/  @P0 BRA `(.L_x_1) ;  /* 0x0000000c00400947 */ /* 0x000fea0003800000 */
[----:B------:R-:W-:Y:S01]  /*0110*/  MOV R3, R4 ;  /* 0x0000000400037202 */ /* 0x000fe20000000f00 */
[----:B------:R-:W-:Y:S01]  /*0120*/  BSSY.RECONVERGENT B1, `(.L_x_2) ;  /* 0x0000068000017945 */ /* 0x000fe20003800200 */
[----:B------:R-:W-:Y:S02]  /*0130*/  MOV R22, RZ ;  /* 0x000000ff00167202 */ /* 0x000fe40000000f00 */
[CC--:B------:R-:W-:Y:S02]  /*0140*/  IADD3 R4, PT, PT, R6.reuse, -R3.reuse, RZ ;  /* 0x8000000306047210 */ /* 0x0c0fe40007ffe0ff */
[----:B------:R-:W-:Y:S02]  /*0150*/  IADD3 R6, PT, PT, -R6, R3, RZ ;  /* 0x0000000306067210 */ /* 0x000fe40007ffe1ff */
[----:B------:R-:W-:Y:S02]  /*0160*/  LOP3.LUT R5, R4, 0xf, RZ, 0xc0, !PT ;  /* 0x0000000f04057812 */ /* 0x000fe400078ec0ff */
[----:B------:R-:W-:-:S02]  /*0170*/  ISETP.GT.U32.AND P1, PT, R6, -0x10, PT ;  /* 0xfffffff00600780c */ /* 0x000fc40003f24070 */
[----:B------:R-:W-:-:S11]  /*0180*/  ISETP.NE.AND P0, PT, R5, RZ, PT ;  /* 0x000000ff0500720c */ /* 0x000fd60003f05270 */
[----:B------:R-:W-:Y:S05]  /*0190*/  @P1 BRA `(.L_x_3) ;  /* 0x0000000400801947 */ /* 0x000fea0003800000 */
[----:B------:R-:W0:Y:S01]  /*01a0*/  LDC.64 R12, c[0x0][0x380] ;  /* 0x0000e000ff0c7b82 */ /* 0x000e220000000a00 */
[----:B------:R-:W-:Y:S02]  /*01b0*/  LOP3.LUT R2, R4, 0xfffffff0, RZ, 0xc0, !PT ;  /* 0xfffffff004027812 */ /* 0x000fe400078ec0ff */
[----:B------:R-:W-:Y:S02]  /*01c0*/  MOV R22, RZ ;  /* 0x000000ff00167202 */ /* 0x000fe40000000f00 */
[----:B------:R-:W-:-:S03]  /*01d0*/  IADD3 R2, PT, PT, -R2, RZ, RZ ;  /* 0x000000ff02027210 */ /* 0x000fc60007ffe1ff */
[----:B------:R-:W1:Y:S01]  /*01e0*/  LDC.64 R14, c[0x0][0x388] ;  /* 0x0000e200ff0e7b82 */ /* 0x000e620000000a00 */
[----:B0-----:R-:W-:-:S04]  /*01f0*/  IADD3 R12, P1, PT, R12, 0x20, RZ ;  /* 0x000000200c0c7810 */ /* 0x001fc80007f3e0ff */
[----:B------:R-:W-:Y:S02]  /*0200*/  IADD3.X R13, PT, PT, RZ, R13, RZ, P1, !PT ;  /* 0x0000000dff0d7210 */ /* 0x000fe40000ffe4ff */
[----:B-1----:R-:W-:-:S04]  /*0210*/  IADD3 R14, P2, PT, R14, 0x20, RZ ;  /* 0x000000200e0e7810 */ /* 0x002fc80007f5e0ff */
[----:B------:R-:W-:-:S09]  /*0220*/  IADD3.X R15, PT, PT, RZ, R15, RZ, P2, !PT ;  /* 0x0000000fff0f7210 */ /* 0x000fd200017fe4ff */
.L_x_4:
[C---:B------:R-:W-:Y:S01]  /*0230*/  IMAD.WIDE R20, R3.reuse, 0x4, R14 ;  /* 0x0000000403147825 */ /* 0x040fe200078e020e */
[----:B------:R-:W0:Y:S04]  /*0240*/  LDC.64 R16, c[0x0][0x398] ;  /* 0x0000e600ff107b82 */ /* 0x000e280000000a00 */
[----:B------:R-:W0:Y:S04]  /*0250*/  LDG.E R19, desc[UR4][R20.64+-0x20] ;  /* 0xffffe00414137981 */ /* 0x000e28000c1e1900 */
[----:B------:R-:W2:Y:S04]  /*0260*/  LDG.E R29, desc[UR4][R20.64+-0x1c] ;  /* 0xffffe404141d7981 */ /* 0x000ea8000c1e1900 */
[----:B------:R-:W3:Y:S01]  /*0270*/  LDG.E R9, desc[UR4][R20.64+-0x18] ;  /* 0xffffe80414097981 */ /* 0x000ee2000c1e1900 */
[----:B------:R-:W-:-:S03]  /*0280*/  IMAD.WIDE R26, R3, 0x4, R12 ;  /* 0x00000004031a7825 */ /* 0x000fc600078e020c */
[----:B------:R-:W4:Y:S04]  /*0290*/  LDG.E R7, desc[UR4][R20.64+-0x14] ;  /* 0xffffec0414077981 */ /* 0x000f28000c1e1900 */
[----:B------:R-:W5:Y:S04]  /*02a0*/  LDG.E R25, desc[UR4][R26.64+-0x1c] ;  /* 0xffffe4041a197981 */ /* 0x000f68000c1e1900 */
[----:B------:R-:W5:Y:S04]  /*02b0*/  LDG.E R24, desc[UR4][R20.64+-0x10] ;  /* 0xfffff00414187981 */ /* 0x000f68000c1e1900 */
[----:B------:R-:W5:Y:S04]  /*02c0*/  LDG.E R23, desc[UR4][R20.64+-0xc] ;  /* 0xfffff40414177981 */ /* 0x000f68000c1e1900 */
[----:B------:R-:W5:Y:S01]  /*02d0*/  LDG.E R11, desc[UR4][R26.64+-0x18] ;  /* 0xffffe8041a0b7981 */ /* 0x000f62000c1e1900 */
[----:B0-----:R-:W-:-:S06]  /*02e0*/  IMAD.WIDE R18, R19, 0x4, R16 ;  /* 0x0000000413127825 */ /* 0x001fcc00078e0210 */
[----:B------:R-:W5:Y:S04]  /*02f0*/  LDG.E R18, desc[UR4][R18.64] ;  /* 0x0000000412127981 */ /* 0x000f68000c1e1900 */
[----:B------:R-:W5:Y:S01]  /*0300*/  LDG.E R19, desc[UR4][R26.64+-0x20] ;  /* 0xffffe0041a137981 */ /* 0x000f62000c1e1900 */
[----:B--2---:R-:W-:-:S05]  /*0310*/  IMAD.WIDE R28, R29, 0x4, R16 ;  /* 0x000000041d1c7825 */ /* 0x004fca00078e0210 */
[----:B------:R-:W2:Y:S01]  /*0320*/  LDG.E R10, desc[UR4][R28.64] ;  /* 0x000000041c0a7981 */ /* 0x000ea2000c1e1900 */
[----:B---3--:R-:W-:-:S06]  /*0330*/  IMAD.WIDE R8, R9, 0x4, R16 ;  /* 0x0000000409087825 */ /* 0x008fcc00078e0210 */
[----:B------:R-:W3:Y:S01]  /*0340*/  LDG.E R8, desc[UR4][R8.64] ;  /* 0x0000000408087981 */ /* 0x000ee2000c1e1900 */
[----:B----4-:R-:W-:-:S03]  /*0350*/  IMAD.WIDE R6, R7, 0x4, R16 ;  /* 0x0000000407067825 */ /* 0x010fc600078e0210 */
[----:B------:R-:W4:Y:S04]  /*0360*/  LDG.E R29, desc[UR4][R20.64+-0x8] ;  /* 0xfffff804141d7981 */ /* 0x000f28000c1e1900 */
[----:B------:R-:W4:Y:S04]  /*0370*/  LDG.E R6, desc[UR4][R6.64] ;  /* 0x0000000406067981 */ /* 0x000f28000c1e1900 */
[----:B------:R-:W4:Y:S04]  /*0380*/  LDG.E R9, desc[UR4][R20.64+-0x4] ;  /* 0xfffffc0414097981 */ /* 0x000f28000c1e1900 */
[----:B------:R-:W4:Y:S01]  /*0390*/  LDG.E R7, desc[UR4][R20.64] ;  /* 0x0000000414077981 */ /* 0x000f22000c1e1900 */
[----:B-----5:R-:W-:-:S03]  /*03a0*/  IMAD R18, R19, R18, R22 ;  /* 0x0000001213127224 */ /* 0x020fc600078e0216 */
[----:B------:R-:W5:Y:S01]  /*03b0*/  LDG.E R19, desc[UR4][R26.64+-0x14] ;  /* 0xffffec041a137981 */ /* 0x000f62000c1e1900 */
[----:B--2---:R-:W-:Y:S02]  /*03c0*/  IMAD R10, R25, R10, R18 ;  /* 0x0000000a190a7224 */ /* 0x004fe400078e0212 */
[--C-:B------:R-:W-:Y:S01]  /*03d0*/  IMAD.WIDE R24, R24, 0x4, R16.reuse ;  /* 0x0000000418187825 */ /* 0x100fe200078e0210 */
[----:B------:R-:W2:Y:S05]  /*03e0*/  LDG.E R18, desc[UR4][R26.64+-0x10] ;  /* 0xfffff0041a127981 */ /* 0x000eaa000c1e1900 */
[----:B------:R-:W2:Y:S01]  /*03f0*/  LDG.E R25, desc[UR4][R24.64] ;  /* 0x0000000418197981 */ /* 0x000ea2000c1e1900 */
[----:B------:R-:W-:-:S04]  /*0400*/  IMAD.WIDE R22, R23, 0x4, R16 ;  /* 0x0000000417167825 */ /* 0x000fc800078e0210 */
[----:B---3--:R-:W-:Y:S02]  /*0410*/  IMAD R8, R11, R8, R10 ;  /* 0x000000080b087224 */ /* 0x008fe400078e020a */
[----:B------:R-:W3:Y:S04]  /*0420*/  LDG.E R11, desc[UR4][R20.64+0x4] ;  /* 0x00000404140b7981 */ /* 0x000ee8000c1e1900 */
[----:B------:R-:W3:Y:S01]  /*0430*/  LDG.E R23, desc[UR4][R22.64] ;  /* 0x0000000416177981 */ /* 0x000ee2000c1e1900 */
[----:B----4-:R-:W-:-:S03]  /*0440*/  IMAD.WIDE R28, R29, 0x4, R16 ;  /* 0x000000041d1c7825 */ /* 0x010fc600078e0210 */
[----:B------:R-:W4:Y:S04]  /*0450*/  LDG.E R24, desc[UR4][R26.64+0x4] ;  /* 0x000004041a187981 */ /* 0x000f28000c1e1900 */
[----:B------:R-:W4:Y:S01]  /*0460*/  LDG.E R22, desc[UR4][R26.64+-0xc] ;  /* 0xfffff4041a167981 */ /* 0x000f22000c1e1900 */
[----:B-----5:R-:W-:-:S03]  /*0470*/  IMAD R6, R19, R6, R8 ;  /* 0x0000000613067224 */ /* 0x020fc600078e0208 */
[----:B------:R-:W5:Y:S01]  /*0480*/  LDG.E R19, desc[UR4][R28.64] ;  /* 0x000000041c137981 */ /* 0x000f62000c1e1900 */
[----:B------:R-:W-:-:S06]  /*0490*/  IMAD.WIDE R8, R9, 0x4, R16 ;  /* 0x0000000409087825 */ /* 0x000fcc00078e0210 */
[----:B------:R-:W5:Y:S04]  /*04a0*/  LDG.E R8, desc[UR4][R8.64] ;  /* 0x0000000408087981 */ /* 0x000f68000c1e1900 */
[----:B------:R-:W5:Y:S01]  /*04b0*/  LDG.E R28, desc[UR4][R26.64+-0x8] ;  /* 0xfffff8041a1c7981 */ /* 0x000f62000c1e1900 */
[----:B--2---:R-:W-:-:S03]  /*04c0*/  IMAD R18, R18, R25, R6 ;  /* 0x0000001912127224 */ /* 0x004fc600078e0206 */
[----:B------:R-:W2:Y:S04]  /*04d0*/  LDG.E R29, desc[UR4][R20.64+0x1c] ;  /* 0x00001c04141d7981 */ /* 0x000ea8000c1e1900 */
[----:B------:R-:W2:Y:S01]  /*04e0*/  LDG.E R9, desc[UR4][R26.64+-0x4] ;  /* 0xfffffc041a097981 */ /* 0x000ea2000c1e1900 */
[----:B------:R-:W-:-:S03]  /*04f0*/  IMAD.WIDE R6, R7, 0x4, R16 ;  /* 0x0000000407067825 */ /* 0x000fc600078e0210 */
[----:B------:R-:W2:Y:S01]  /*0500*/  LDG.E R25, desc[UR4][R20.64+0x14] ;  /* 0x0000140414197981 */ /* 0x000ea2000c1e1900 */
[----:B---3--:R-:W-:-:S03]  /*0510*/  IMAD.WIDE R10, R11, 0x4, R16 ;  /* 0x000000040b0a7825 */ /* 0x008fc600078e0210 */
[----:B------:R-:W3:Y:S01]  /*0520*/  LDG.E R6, desc[UR4][R6.64] ;  /* 0x0000000406067981 */ /* 0x000ee2000c1e1900 */
[----:B----4-:R-:W-:-:S03]  /*0530*/  IMAD R23, R22, R23, R18 ;  /* 0x0000001716177224 */ /* 0x010fc600078e0212 */
[----:B------:R-:W4:Y:S04]  /*0540*/  LDG.E R10, desc[UR4][R10.64] ;  /* 0x000000040a0a7981 */ /* 0x000f28000c1e1900 */
[----:B------:R-:W3:Y:S04]  /*0550*/  LDG.E R22, desc[UR4][R20.64+0x8] ;  /* 0x0000080414167981 */ /* 0x000ee8000c1e1900 */
[----:B------:R-:W4:Y:S04]  /*0560*/  LDG.E R7, desc[UR4][R26.64] ;  /* 0x000000041a077981 */ /* 0x000f28000c1e1900 */
[----:B------:R-:W4:Y:S04]  /*0570*/  LDG.E R18, desc[UR4][R20.64+0xc] ;  /* 0x00000c0414127981 */ /* 0x000f28000c1e1900 */
[----:B------:R-:W4:Y:S01]  /*0580*/  LDG.E R11, desc[UR4][R26.64+0x18] ;  /* 0x000018041a0b7981 */ /* 0x000f22000c1e1900 */
[----:B-----5:R-:W-:-:S03]  /*0590*/  IMAD R19, R28, R19, R23 ;  /* 0x000000131c137224 */ /* 0x020fc600078e0217 */
[----:B------:R-:W5:Y:S01]  /*05a0*/  LDG.E R23, desc[UR4][R20.64+0x10] ;  /* 0x0000100414177981 */ /* 0x000f62000c1e1900 */
[----:B--2---:R-:W-:-:S03]  /*05b0*/  IMAD R8, R9, R8, R19 ;  /* 0x0000000809087224 */ /* 0x004fc600078e0213 */
[----:B------:R3:W2:Y:S04]  /*05c0*/  LDG.E R19, desc[UR4][R20.64+0x18] ;  /* 0x0000180414137981 */ /* 0x0006a8000c1e1900 */
[----:B------:R-:W2:Y:S01]  /*05d0*/  LDG.E R9, desc[UR4][R26.64+0x10] ;  /* 0x000010041a097981 */ /* 0x000ea2000c1e1900 */
[----:B---3--:R-:W-:-:S04]  /*05e0*/  IMAD.WIDE R20, R22, 0x4, R16 ;  /* 0x0000000416147825 */ /* 0x008fc800078e0210 */
[----:B----4-:R-:W-:Y:S02]  /*05f0*/  IMAD R7, R7, R6, R8 ;  /* 0x0000000607077224 */ /* 0x010fe400078e0208 */
[----:B------:R-:W3:Y:S02]  /*0600*/  LDG.E R8, desc[UR4][R26.64+0xc] ;  /* 0x00000c041a087981 */ /* 0x000ee4000c1e1900 */
[----:B------:R-:W-:Y:S02]  /*0610*/  IMAD R6, R24, R10, R7 ;  /* 0x0000000a18067224 */ /* 0x000fe400078e0207 */
[----:B------:R-:W4:Y:S04]  /*0620*/  LDG.E R7, desc[UR4][R26.64+0x8] ;  /* 0x000008041a077981 */ /* 0x000f28000c1e1900 */
[----:B------:R-:W3:Y:S04]  /*0630*/  LDG.E R10, desc[UR4][R26.64+0x14] ;  /* 0x000014041a0a7981 */ /* 0x000ee8000c1e1900 */
[----:B------:R-:W3:Y:S01]  /*0640*/  LDG.E R26, desc[UR4][R26.64+0x1c] ;  /* 0x00001c041a1a7981 */ /* 0x000ee2000c1e1900 */
[----:B------:R-:W-:-:S06]  /*0650*/  IMAD.WIDE R24, R25, 0x4, R16 ;  /* 0x0000000419187825 */ /* 0x000fcc00078e0210 */
[----:B------:R-:W3:Y:S04]  /*0660*/  LDG.E R25, desc[UR4][R24.64] ;  /* 0x0000000418197981 */ /* 0x000ee8000c1e1900 */
[----:B------:R0:W4:Y:S02]  /*0670*/  LDG.E R27, desc[UR4][R20.64] ;  /* 0x00000004141b7981 */ /* 0x000124000c1e1900 */
[----:B0-----:R-:W-:-:S06]  /*0680*/  IMAD.WIDE R20, R18, 0x4, R16 ;  /* 0x0000000412147825 */ /* 0x001fcc00078e0210 */
[----:B------:R-:W3:Y:S01]  /*0690*/  LDG.E R21, desc[UR4][R20.64] ;  /* 0x0000000414157981 */ /* 0x000ee2000c1e1900 */
[----:B-----5:R-:W-:-:S06]  /*06a0*/  IMAD.WIDE R22, R23, 0x4, R16 ;  /* 0x0000000417167825 */ /* 0x020fcc00078e0210 */
[----:B------:R-:W5:Y:S01]  /*06b0*/  LDG.E R22, desc[UR4][R22.64] ;  /* 0x0000000416167981 */ /* 0x000f62000c1e1900 */
[----:B--2---:R-:W-:-:S04]  /*06c0*/  IMAD.WIDE R18, R19, 0x4, R16 ;  /* 0x0000000413127825 */ /* 0x004fc800078e0210 */
[----:B------:R-:W-:Y:S02]  /*06d0*/  IMAD.WIDE R16, R29, 0x4, R16 ;  /* 0x000000041d107825 */ /* 0x000fe400078e0210 */
[----:B------:R-:W2:Y:S04]  /*06e0*/  LDG.E R18, desc[UR4][R18.64] ;  /* 0x0000000412127981 */ /* 0x000ea8000c1e1900 */
[----:B------:R-:W2:Y:S01]  /*06f0*/  LDG.E R16, desc[UR4][R16.64] ;  /* 0x0000000410107981 */ /* 0x000ea2000c1e1900 */
[----:B------:R-:W-:-:S04]  /*0700*/  IADD3 R2, PT, PT, R2, 0x10, RZ ;  /* 0x0000001002027810 */ /* 0x000fc80007ffe0ff */
[----:B------:R-:W-:Y:S02]  /*0710*/  ISETP.NE.AND P1, PT, R2, RZ, PT ;  /* 0x000000ff0200720c */ /* 0x000fe40003f25270 */
[----:B------:R-:W-:Y:S01]  /*0720*/  IADD3 R3, PT, PT, R3, 0x10, RZ ;  /* 0x0000001003037810 */ /* 0x000fe20007ffe0ff */
[----:B----4-:R-:W-:-:S04]  /*0730*/  IMAD R6, R7, R27, R6 ;  /* 0x0000001b07067224 */ /* 0x010fc800078e0206 */
[----:B---3--:R-:W-:-:S04]  /*0740*/  IMAD R6, R8, R21, R6 ;  /* 0x0000001508067224 */ /* 0x008fc800078e0206 */
[----:B-----5:R-:W-:-:S04]  /*0750*/  IMAD R6, R9, R22, R6 ;  /* 0x0000001609067224 */ /* 0x020fc800078e0206 */
[----:B------:R-:W-:-:S04]  /*0760*/  IMAD R6, R10, R25, R6 ;  /* 0x000000190a067224 */ /* 0x000fc800078e0206 */
[----:B--2---:R-:W-:-:S04]  /*0770*/  IMAD R11, R11, R18, R6 ;  /* 0x000000120b0b7224 */ /* 0x004fc800078e0206 */
[----:B------:R-:W-:Y:S01]  /*0780*/  IMAD R22, R26, R16, R11 ;  /* 0x000000101a167224 */ /* 0x000fe200078e020b */
[----:B------:R-:W-:Y:S06]  /*0790*/  @P1 BRA `(.L_x_4) ;  /* 0xfffffff800a41947 */ /* 0x000fec000383ffff */
.L_x_3:
[----:B------:R-:W-:Y:S05]  /*07a0*/  BSYNC.RECONVERGENT B1 ;  /* 0x0000000000017941 */ /* 0x000fea0003800200 */
.L_x_2:
[----:B------:R-:W-:Y:S05]  /*07b0*/  @!P0 BRA `(.L_x_1) ;  /* 0x0000000400948947 */ /* 0x000fea0003800000 */
[----:B------:R-:W-:Y:S01]  /*07c0*/  ISETP.GE.U32.AND P0, PT, R5, 0x8, PT ;  /* 0x000000080500780c */ /* 0x000fe20003f06070 */
[----:B------:R-:W-:Y:S01]  /*07d0*/  BSSY.RECONVERGENT B1, `(.L_x_5) ;  /* 0x0000032000017945 */ /* 0x000fe20003800200 */
[----:B------:R-:W-:-:S04]  /*07e0*/  LOP3.LUT R25, R4, 0x7, RZ, 0xc0, !PT ;  /* 0x0000000704197812 */ /* 0x000fc800078ec0ff */
[----:B------:R-:W-:-:S07]  /*07f0*/  ISETP.NE.AND P1, PT, R25, RZ, PT ;  /* 0x000000ff1900720c */ /* 0x000fce0003f25270 */
[----:B------:R-:W-:Y:S06]  /*0800*/  @!P0 BRA `(.L_x_6) ;  /* 0x0000000000b88947 */ /* 0x000fec0003800000 */
[----:B------:R-:W0:Y:S08]  /*0810*/  LDC.64 R18, c[0x0][0x388] ;  /* 0x0000e200ff127b82 */ /* 0x000e300000000a00 */
[----:B------:R-:W1:Y:S08]  /*0820*/  LDC.64 R8, c[0x0][0x398] ;  /* 0x0000e600ff087b82 */ /* 0x000e700000000a00 */
[----:B------:R-:W2:Y:S01]  /*0830*/  LDC.64 R6, c[0x0][0x380] ;  /* 0x0000e000ff067b82 */ /* 0x000ea20000000a00 */
[----:B0-----:R-:W-:-:S05]  /*0840*/  IMAD.WIDE R18, R3, 0x4, R18 ;  /* 0x0000000403127825 */ /* 0x001fca00078e0212 */
[----:B------:R-:W1:Y:S04]  /*0850*/  LDG.E R29, desc[UR4][R18.64] ;  /* 0x00000004121d7981 */ /* 0x000e68000c1e1900 */
[----:B------:R-:W3:Y:S04]  /*0860*/  LDG.E R27, desc[UR4][R18.64+0x4] ;  /* 0x00000404121b7981 */ /* 0x000ee8000c1e1900 */
[----:B------:R-:W4:Y:S04]  /*0870*/  LDG.E R23, desc[UR4][R18.64+0x8] ;  /* 0x0000080412177981 */ /* 0x000f28000c1e1900 */
[----:B------:R-:W5:Y:S04]  /*0880*/  LDG.E R11, desc[UR4][R18.64+0xc] ;  /* 0x00000c04120b7981 */ /* 0x000f68000c1e1900 */
[----:B------:R-:W5:Y:S04]  /*0890*/  LDG.E R13, desc[UR4][R18.64+0x10] ;  /* 0x00001004120d7981 */ /* 0x000f68000c1e1900 */
[----:B------:R-:W5:Y:S04]  /*08a0*/  LDG.E R15, desc[UR4][R18.64+0x14] ;  /* 0x00001404120f7981 */ /* 0x000f68000c1e1900 */
[----:B------:R-:W5:Y:S04]  /*08b0*/  LDG.E R17, desc[UR4][R18.64+0x18] ;  /* 0x0000180412117981 */ /* 0x000f68000c1e1900 */
[----:B------:R4:W5:Y:S01]  /*08c0*/  LDG.E R21, desc[UR4][R18.64+0x1c] ;  /* 0x00001c0412157981 */ /* 0x000962000c1e1900 */
[----:B--2---:R-:W-:-:S05]  /*08d0*/  IMAD.WIDE R6, R3, 0x4, R6 ;  /* 0x0000000403067825 */ /* 0x004fca00078e0206 */
[----:B------:R-:W2:Y:S04]  /*08e0*/  LDG.E R2, desc[UR4][R6.64] ;  /* 0x0000000406027981 */ /* 0x000ea8000c1e1900 */
[----:B------:R-:W2:Y:S01]  /*08f0*/  LDG.E R24, desc[UR4][R6.64+0x8] ;  /* 0x0000080406187981 */ /* 0x000ea2000c1e1900 */
[----:B-1----:R-:W-:-:S04]  /*0900*/  IMAD.WIDE R28, R29, 0x4, R8 ;  /* 0x000000041d1c7825 */ /* 0x002fc800078e0208 */
[--C-:B---3--:R-:W-:Y:S01]  /*0910*/  IMAD.WIDE R26, R27, 0x4, R8.reuse ;  /* 0x000000041b1a7825 */ /* 0x108fe200078e0208 */
[----:B------:R-:W2:Y:S03]  /*0920*/  LDG.E R5, desc[UR4][R28.64] ;  /* 0x000000041c057981 */ /* 0x000ea6000c1e1900 */
[--C-:B----4-:R-:W-:Y:S01]  /*0930*/  IMAD.WIDE R18, R23, 0x4, R8.reuse ;  /* 0x0000000417127825 */ /* 0x110fe200078e0208 */
[----:B------:R-:W3:Y:S04]  /*0940*/  LDG.E R20, desc[UR4][R26.64] ;  /* 0x000000041a147981 */ /* 0x000ee8000c1e1900 */
[----:B------:R-:W3:Y:S01]  /*0950*/  LDG.E R23, desc[UR4][R6.64+0x4] ;  /* 0x0000040406177981 */ /* 0x000ee2000c1e1900 */
[----:B-----5:R-:W-:-:S03]  /*0960*/  IMAD.WIDE R10, R11, 0x4, R8 ;  /* 0x000000040b0a7825 */ /* 0x020fc600078e0208 */
[----:B------:R-:W4:Y:S01]  /*0970*/  LDG.E R19, desc[UR4][R18.64] ;  /* 0x0000000412137981 */ /* 0x000f22000c1e1900 */
[----:B------:R-:W-:-:S03]  /*0980*/  IMAD.WIDE R12, R13, 0x4, R8 ;  /* 0x000000040d0c7825 */ /* 0x000fc600078e0208 */
[----:B------:R-:W5:Y:S01]  /*0990*/  LDG.E R11, desc[UR4][R10.64] ;  /* 0x000000040a0b7981 */ /* 0x000f62000c1e1900 */
[----:B------:R-:W-:-:S03]  /*09a0*/  IMAD.WIDE R14, R15, 0x4, R8 ;  /* 0x000000040f0e7825 */ /* 0x000fc600078e0208 */
[----:B------:R-:W5:Y:S01]  /*09b0*/  LDG.E R28, desc[UR4][R6.64+0xc] ;  /* 0x00000c04061c7981 */ /* 0x000f62000c1e1900 */
[----:B------:R-:W-:-:S03]  /*09c0*/  IMAD.WIDE R16, R17, 0x4, R8 ;  /* 0x0000000411107825 */ /* 0x000fc600078e0208 */
[----:B------:R-:W5:Y:S04]  /*09d0*/  LDG.E R12, desc[UR4][R12.64] ;  /* 0x000000040c0c7981 */ /* 0x000f68000c1e1900 */
[----:B------:R-:W5:Y:S01]  /*09e0*/  LDG.E R29, desc[UR4][R6.64+0x10] ;  /* 0x00001004061d7981 */ /* 0x000f62000c1e1900 */
[----:B------:R-:W-:-:S03]  /*09f0*/  IMAD.WIDE R8, R21, 0x4, R8 ;  /* 0x0000000415087825 */ /* 0x000fc600078e0208 */
[----:B------:R-:W5:Y:S04]  /*0a00*/  LDG.E R15, desc[UR4][R14.64] ;  /* 0x000000040e0f7981 */ /* 0x000f68000c1e1900 */
[----:B------:R-:W5:Y:S04]  /*0a10*/  LDG.E R26, desc[UR4][R6.64+0x14] ;  /* 0x00001404061a7981 */ /* 0x000f68000c1e1900 */
[----:B------:R-:W5:Y:S04]  /*0a20*/  LDG.E R16, desc[UR4][R16.64] ;  /* 0x0000000410107981 */ /* 0x000f68000c1e1900 */
[----:B------:R-:W5:Y:S04]  /*0a30*/  LDG.E R21, desc[UR4][R6.64+0x18] ;  /* 0x0000180406157981 */ /* 0x000f68000c1e1900 */
[----:B------:R-:W5:Y:S04]  /*0a40*/  LDG.E R10, desc[UR4][R6.64+0x1c] ;  /* 0x00001c04060a7981 */ /* 0x000f68000c1e1900 */
[----:B------:R-:W5:Y:S01]  /*0a50*/  LDG.E R8, desc[UR4][R8.64] ;  /* 0x0000000408087981 */ /* 0x000f62000c1e1900 */
[----:B------:R-:W-:Y:S01]  /*0a60*/  IADD3 R3, PT, PT, R3, 0x8, RZ ;  /* 0x0000000803037810 */ /* 0x000fe20007ffe0ff */
[----:B--2---:R-:W-:-:S04]  /*0a70*/  IMAD R2, R2, R5, R22 ;  /* 0x0000000502027224 */ /* 0x004fc800078e0216 */
[----:B---3--:R-:W-:-:S04]  /*0a80*/  IMAD R2, R23, R20, R2 ;  /* 0x0000001417027224 */ /* 0x008fc800078e0202 */
[----:B----4-:R-:W-:-:S04]  /*0a90*/  IMAD R2, R24, R19, R2 ;  /* 0x0000001318027224 */ /* 0x010fc800078e0202 */
[----:B-----5:R-:W-:-:S04]  /*0aa0*/  IMAD R2, R28, R11, R2 ;  /* 0x0000000b1c027224 */ /* 0x020fc800078e0202 */
[----:B------:R-:W-:-:S04]  /*0ab0*/  IMAD R2, R29, R12, R2 ;  /* 0x0000000c1d027224 */ /* 0x000fc800078e0202 */
[----:B------:R-:W-:-:S04]  /*0ac0*/  IMAD R2, R26, R15, R2 ;  /* 0x0000000f1a027224 */ /* 0x000fc800078e0202 */
[----:B------:R-:W-:-:S04]  /*0ad0*/  IMAD R21, R21, R16, R2 ;  /* 0x0000001015157224 */ /* 0x000fc800078e0202 */
[----:B------:R-:W-:-:S07]  /*0ae0*/  IMAD R22, R10, R8, R21 ;  /* 0x000000080a167224 */ /* 0x000fce00078e0215 */
.L_x_6:
[----:B------:R-:W-:Y:S05]  /*0af0*/  BSYNC.RECONVERGENT B1 ;  /* 0x0000000000017941 */ /* 0x000fea0003800200 */
.L_x_5:
[----:B------:R-:W-:Y:S05]  /*0b00*/  @!P1 BRA `(.L_x_1) ;  /* 0x0000000000c09947 */ /* 0x000fea0003800000 */
[----:B------:R-:W-:Y:S01]  /*0b10*/  ISETP.GE.U32.AND P0, PT, R25, 0x4, PT ;  /* 0x000000041900780c */ /* 0x000fe20003f06070 */
[----:B------:R-:W-:Y:S01]  /*0b20*/  BSSY.RECONVERGENT B1, `(.L_x_7) ;  /* 0x000001e000017945 */ /* 0x000fe20003800200 */
[----:B------:R-:W-:-:S04]  /*0b30*/  LOP3.LUT R4, R4, 0x3, RZ, 0xc0, !PT ;  /* 0x0000000304047812 */ /* 0x000fc800078ec0ff */
[----:B------:R-:W-:-:S07]  /*0b40*/  ISETP.NE.AND P1, PT, R4, RZ, PT ;  /* 0x000000ff0400720c */ /* 0x000fce0003f25270 */
[----:B------:R-:W-:Y:S06]  /*0b50*/  @!P0 BRA `(.L_x_8) ;  /* 0x0000000000688947 */ /* 0x000fec0003800000 */
[----:B------:R-:W0:Y:S08]  /*0b60*/  LDC.64 R6, c[0x0][0x388] ;  /* 0x0000e200ff067b82 */ /* 0x000e300000000a00 */
[----:B------:R-:W1:Y:S01]  /*0b70*/  LDC.64 R8, c[0x0][0x380] ;  /* 0x0000e000ff087b82 */ /* 0x000e620000000a00 */
[----:B0-----:R-:W-:-:S07]  /*0b80*/  IMAD.WIDE R10, R3, 0x4, R6 ;  /* 0x00000004030a7825 */ /* 0x001fce00078e0206 */
[----:B------:R-:W0:Y:S01]  /*0b90*/  LDC.64 R6, c[0x0][0x398] ;  /* 0x0000e600ff067b82 */ /* 0x000e220000000a00 */
[----:B------:R-:W0:Y:S04]  /*0ba0*/  LDG.E R13, desc[UR4][R10.64] ;  /* 0x000000040a0d7981 */ /* 0x000e28000c1e1900 */
[----:B------:R-:W2:Y:S04]  /*0bb0*/  LDG.E R15, desc[UR4][R10.64+0x4] ;  /* 0x000004040a0f7981 */ /* 0x000ea8000c1e1900 */
[----:B------:R-:W3:Y:S04]  /*0bc0*/  LDG.E R17, desc[UR4][R10.64+0x8] ;  /* 0x000008040a117981 */ /* 0x000ee8000c1e1900 */
[----:B------:R-:W4:Y:S01]  /*0bd0*/  LDG.E R19, desc[UR4][R10.64+0xc] ;  /* 0x00000c040a137981 */ /* 0x000f22000c1e1900 */
[----:B-1----:R-:W-:-:S05]  /*0be0*/  IMAD.WIDE R8, R3, 0x4, R8 ;  /* 0x0000000403087825 */ /* 0x002fca00078e0208 */
[----:B------:R-:W5:Y:S04]  /*0bf0*/  LDG.E R5, desc[UR4][R8.64] ;  /* 0x0000000408057981 */ /* 0x000f68000c1e1900 */
[----:B------:R-:W5:Y:S04]  /*0c00*/  LDG.E R2, desc[UR4][R8.64+0x4] ;  /* 0x0000040408027981 */ /* 0x000f68000c1e1900 */
[----:B------:R-:W5:Y:S01]  /*0c10*/  LDG.E R11, desc[UR4][R8.64+0x8] ;  /* 0x00000804080b7981 */ /* 0x000f62000c1e1900 */
[----:B0-----:R-:W-:-:S04]  /*0c20*/  IMAD.WIDE R12, R13, 0x4, R6 ;  /* 0x000000040d0c7825 */ /* 0x001fc800078e0206 */
[--C-:B--2---:R-:W-:Y:S02]  /*0c30*/  IMAD.WIDE R14, R15, 0x4, R6.reuse ;  /* 0x000000040f0e7825 */ /* 0x104fe400078e0206 */
[----:B------:R-:W5:Y:S02]  /*0c40*/  LDG.E R12, desc[UR4][R12.64] ;  /* 0x000000040c0c7981 */ /* 0x000f64000c1e1900 */
[--C-:B---3--:R-:W-:Y:S02]  /*0c50*/  IMAD.WIDE R16, R17, 0x4, R6.reuse ;  /* 0x0000000411107825 */ /* 0x108fe400078e0206 */
[----:B------:R-:W2:Y:S02]  /*0c60*/  LDG.E R14, desc[UR4][R14.64] ;  /* 0x000000040e0e7981 */ /* 0x000ea4000c1e1900 */
[----:B----4-:R-:W-:Y:S02]  /*0c70*/  IMAD.WIDE R6, R19, 0x4, R6 ;  /* 0x0000000413067825 */ /* 0x010fe400078e0206 */
[----:B------:R-:W3:Y:S04]  /*0c80*/  LDG.E R16, desc[UR4][R16.64] ;  /* 0x0000000410107981 */ /* 0x000ee8000c1e1900 */
[----:B------:R-:W4:Y:S04]  /*0c90*/  LDG.E R19, desc[UR4][R8.64+0xc] ;  /* 0x00000c0408137981 */ /* 0x000f28000c1e1900 */
[----:B------:R-:W4:Y:S01]  /*0ca0*/  LDG.E R6, desc[UR4][R6.64] ;  /* 0x0000000406067981 */ /* 0x000f22000c1e1900 */
[----:B------:R-:W-:Y:S01]  /*0cb0*/  IADD3 R3, PT, PT, R3, 0x4, RZ ;  /* 0x0000000403037810 */ /* 0x000fe20007ffe0ff */
[----:B-----5:R-:W-:-:S04]  /*0cc0*/  IMAD R5, R5, R12, R22 ;  /* 0x0000000c05057224 */ /* 0x020fc800078e0216 */
[----:B--2---:R-:W-:-:S04]  /*0cd0*/  IMAD R2, R2, R14, R5 ;  /* 0x0000000e02027224 */ /* 0x004fc800078e0205 */
[----:B---3--:R-:W-:-:S04]  /*0ce0*/  IMAD R2, R11, R16, R2 ;  /* 0x000000100b027224 */ /* 0x008fc800078e0202 */
[----:B----4-:R-:W-:-:S07]  /*0cf0*/  IMAD R22, R19, R6, R2 ;  /* 0x0000000613167224 */ /* 0x010fce00078e0202 */
.L_x_8:
[----:B------:R-:W-:Y:S05]  /*0d00*/  BSYNC.RECONVERGENT B1 ;  /* 0x0000000000017941 */ /* 0x000fea0003800200 */
.L_x_7:
[----:B------:R-:W-:Y:S05]  /*0d10*/  @!P1 BRA `(.L_x_1) ;  /* 0x00000000003c9947 */ /* 0x000fea0003800000 */
[----:B------:R-:W0:Y:S01]  /*0d20*/  LDC.64 R14, c[0x0][0x398] ;  /* 0x0000e600ff0e7b82 */ /* 0x000e220000000a00 */
[----:B------:R-:W-:-:S07]  /*0d30*/  IADD3 R2, PT, PT, -R4, RZ, RZ ;  /* 0x000000ff04027210 */ /* 0x000fce0007ffe1ff */
[----:B------:R-:W1:Y:S08]  /*0d40*/  LDC.64 R12, c[0x0][0x380] ;  /* 0x0000e000ff0c7b82 */ /* 0x000e700000000a00 */
[----:B------:R-:W2:Y:S02]  /*0d50*/  LDC.64 R10, c[0x0][0x388] ;  /* 0x0000e200ff0a7b82 */ /* 0x000ea40000000a00 */
.L_x_9:
[----:B--2---:R-:W-:-:S06]  /*0d60*/  IMAD.WIDE R4, R3, 0x4, R10 ;  /* 0x0000000403047825 */ /* 0x004fcc00078e020a */
[----:B------:R-:W0:Y:S01]  /*0d70*/  LDG.E R5, desc[UR4][R4.64] ;  /* 0x0000000404057981 */ /* 0x000e22000c1e1900 */
[----:B-1----:R-:W-:-:S06]  /*0d80*/  IMAD.WIDE R6, R3, 0x4, R12 ;  /* 0x0000000403067825 */ /* 0x002fcc00078e020c */
[----:B------:R-:W2:Y:S01]  /*0d90*/  LDG.E R7, desc[UR4][R6.64] ;  /* 0x0000000406077981 */ /* 0x000ea2000c1e1900 */
[----:B------:R-:W-:Y:S01]  /*0da0*/  IADD3 R2, PT, PT, R2, 0x1, RZ ;  /* 0x0000000102027810 */ /* 0x000fe20007ffe0ff */
[----:B0-----:R-:W-:-:S06]  /*0db0*/  IMAD.WIDE R8, R5, 0x4, R14 ;  /* 0x0000000405087825 */ /* 0x001fcc00078e020e */
[----:B------:R-:W2:Y:S01]  /*0dc0*/  LDG.E R8, desc[UR4][R8.64] ;  /* 0x0000000408087981 */ /* 0x000ea2000c1e1900 */
[----:B------:R-:W-:Y:S02]  /*0dd0*/  ISETP.NE.AND P0, PT, R2, RZ, PT ;  /* 0x000000ff0200720c */ /* 0x000fe40003f05270 */
[----:B------:R-:W-:Y:S01]  /*0de0*/  IADD3 R3, PT, PT, R3, 0x1, RZ ;  /* 0x0000000103037810 */ /* 0x000fe20007ffe0ff */
[----:B--2---:R-:W-:-:S10]  /*0df0*/  IMAD R22, R7, R8, R22 ;  /* 0x0000000807167224 */ /* 0x004fd400078e0216 */
[----:B------:R-:W-:Y:S05]  /*0e00*/  @P0 BRA `(.L_x_9) ;  /* 0xfffffffc00d40947 */ /* 0x000fea000383ffff */
.L_x_1:
[----:B------:R-:W-:Y:S05]  /*0e10*/  BSYNC.RECONVERGENT B0 ;  /* 0x0000000000007941 */ /* 0x000fea0003800200 */
.L_x_0:
[----:B------:R-:W0:Y:S02]  /*0e20*/  LDC.64 R2, c[0x0][0x3a0] ;  /* 0x0000e800ff027b82 */ /* 0x000e240000000a00 */
[----:B0-----:R-:W-:-:S05]  /*0e30*/  IMAD.WIDE R2, R0, 0x4, R2 ;  /* 0x0000000400027825 */ /* 0x001fca00078e0202 */
[----:B------:R-:W-:Y:S01]  /*0e40*/  STG.E desc[UR4][R2.64], R22 ;  /* 0x0000001602007986 */ /* 0x000fe2000c101904 */
[----:B------:R-:W-:Y:S05]  /*0e50*/  EXIT ;  /* 0x000000000000794d */ /* 0x000fea0003800000 */
.L_x_10:
[----:B------:R-:W-:-:S00]  /*0e60*/  BRA `(.L_x_10) ;  /* 0xfffffffc00fc7947 */ /* 0x000fc0000383ffff */
[----:B------:R-:W-:-:S00]  /*0e70*/  NOP ;  /* 0x0000000000007918 */ /* 0x000fc00000000000 */
        /* <DEDUP_REMOVED lines=8> */
.L_x_11:


//--------------------- .nv.shared.reserved.0     --------------------------
	.section	.nv.shared.reserved.0,"aw",@nobits
	.weak		__nv_reservedSMEM_offset_0_alias
	.size		__nv_reservedSMEM_offset_0_alias, 0, 64
	.other		__nv_reservedSMEM_offset_0_alias,@"STO_CUDA_RESERVED_SHARED STV_DEFAULT"
__nv_reservedSMEM_offset_0_alias:
	.zero		0
	.zero		64


//--------------------- .nv.constant0._Z7spmvCSRPiS_S_S_S_i --------------------------
	.section	.nv.constant0._Z7spmvCSRPiS_S_S_S_i,"a",@progbits
	.sectionflags	@""
	.align	4
.nv.constant0._Z7spmvCSRPiS_S_S_S_i:
	.zero		940


//--------------------- SYMBOLS --------------------------

	.type		.nv.reservedSmem.offset0,@object
	.size		.nv.reservedSmem.offset0,0x4
